//
// Generated by NVIDIA NVVM Compiler
//
// Compiler Build ID: CL-36424714
// Cuda compilation tools, release 13.0, V13.0.88
// Based on NVVM 20.0.0
//

.version 9.0
.target sm_100
.address_size 64

	// .globl	_Z3incPii

.visible .entry _Z3incPii(
	.param .u64 .ptr .align 1 _Z3incPii_param_0,
	.param .u32 _Z3incPii_param_1
)
{
	.reg .pred 	%p<10>;
	.reg .b32 	%r<81>;
	.reg .b64 	%rd<16>;

	ld.param.u64 	%rd8, [_Z3incPii_param_0];
	ld.param.u32 	%r16, [_Z3incPii_param_1];
	cvta.to.global.u64 	%rd1, %rd8;
	setp.lt.s32 	%p1, %r16, 1;
	@%p1 bra 	$L__BB0_13;
	and.b32  	%r1, %r16, 15;
	setp.lt.u32 	%p2, %r16, 16;
	mov.b32 	%r78, 0;
	@%p2 bra 	$L__BB0_4;
	and.b32  	%r78, %r16, 2147483632;
	neg.s32 	%r76, %r78;
	add.s64 	%rd14, %rd1, 32;
$L__BB0_3:
	.pragma "nounroll";
	ld.global.u32 	%r18, [%rd14+-32];
	add.s32 	%r19, %r18, 1;
	st.global.u32 	[%rd14+-32], %r19;
	ld.global.u32 	%r20, [%rd14+-28];
	add.s32 	%r21, %r20, 1;
	st.global.u32 	[%rd14+-28], %r21;
	ld.global.u32 	%r22, [%rd14+-24];
	add.s32 	%r23, %r22, 1;
	st.global.u32 	[%rd14+-24], %r23;
	ld.global.u32 	%r24, [%rd14+-20];
	add.s32 	%r25, %r24, 1;
	st.global.u32 	[%rd14+-20], %r25;
	ld.global.u32 	%r26, [%rd14+-16];
	add.s32 	%r27, %r26, 1;
	st.global.u32 	[%rd14+-16], %r27;
	ld.global.u32 	%r28, [%rd14+-12];
	add.s32 	%r29, %r28, 1;
	st.global.u32 	[%rd14+-12], %r29;
	ld.global.u32 	%r30, [%rd14+-8];
	add.s32 	%r31, %r30, 1;
	st.global.u32 	[%rd14+-8], %r31;
	ld.global.u32 	%r32, [%rd14+-4];
	add.s32 	%r33, %r32, 1;
	st.global.u32 	[%rd14+-4], %r33;
	ld.global.u32 	%r34, [%rd14];
	add.s32 	%r35, %r34, 1;
	st.global.u32 	[%rd14], %r35;
	ld.global.u32 	%r36, [%rd14+4];
	add.s32 	%r37, %r36, 1;
	st.global.u32 	[%rd14+4], %r37;
	ld.global.u32 	%r38, [%rd14+8];
	add.s32 	%r39, %r38, 1;
	st.global.u32 	[%rd14+8], %r39;
	ld.global.u32 	%r40, [%rd14+12];
	add.s32 	%r41, %r40, 1;
	st.global.u32 	[%rd14+12], %r41;
	ld.global.u32 	%r42, [%rd14+16];
	add.s32 	%r43, %r42, 1;
	st.global.u32 	[%rd14+16], %r43;
	ld.global.u32 	%r44, [%rd14+20];
	add.s32 	%r45, %r44, 1;
	st.global.u32 	[%rd14+20], %r45;
	ld.global.u32 	%r46, [%rd14+24];
	add.s32 	%r47, %r46, 1;
	st.global.u32 	[%rd14+24], %r47;
	ld.global.u32 	%r48, [%rd14+28];
	add.s32 	%r49, %r48, 1;
	st.global.u32 	[%rd14+28], %r49;
	add.s32 	%r76, %r76, 16;
	add.s64 	%rd14, %rd14, 64;
	setp.ne.s32 	%p3, %r76, 0;
	@%p3 bra 	$L__BB0_3;
$L__BB0_4:
	setp.eq.s32 	%p4, %r1, 0;
	@%p4 bra 	$L__BB0_13;
	and.b32  	%r7, %r16, 7;
	setp.lt.u32 	%p5, %r1, 8;
	@%p5 bra 	$L__BB0_7;
	mul.wide.u32 	%rd9, %r78, 4;
	add.s64 	%rd10, %rd1, %rd9;
	ld.global.u32 	%r50, [%rd10];
	add.s32 	%r51, %r50, 1;
	st.global.u32 	[%rd10], %r51;
	ld.global.u32 	%r52, [%rd10+4];
	add.s32 	%r53, %r52, 1;
	st.global.u32 	[%rd10+4], %r53;
	ld.global.u32 	%r54, [%rd10+8];
	add.s32 	%r55, %r54, 1;
	st.global.u32 	[%rd10+8], %r55;
	ld.global.u32 	%r56, [%rd10+12];
	add.s32 	%r57, %r56, 1;
	st.global.u32 	[%rd10+12], %r57;
	ld.global.u32 	%r58, [%rd10+16];
	add.s32 	%r59, %r58, 1;
	st.global.u32 	[%rd10+16], %r59;
	ld.global.u32 	%r60, [%rd10+20];
	add.s32 	%r61, %r60, 1;
	st.global.u32 	[%rd10+20], %r61;
	ld.global.u32 	%r62, [%rd10+24];
	add.s32 	%r63, %r62, 1;
	st.global.u32 	[%rd10+24], %r63;
	ld.global.u32 	%r64, [%rd10+28];
	add.s32 	%r65, %r64, 1;
	st.global.u32 	[%rd10+28], %r65;
	add.s32 	%r78, %r78, 8;
$L__BB0_7:
	setp.eq.s32 	%p6, %r7, 0;
	@%p6 bra 	$L__BB0_13;
	and.b32  	%r10, %r16, 3;
	setp.lt.u32 	%p7, %r7, 4;
	@%p7 bra 	$L__BB0_10;
	mul.wide.u32 	%rd11, %r78, 4;
	add.s64 	%rd12, %rd1, %rd11;
	ld.global.u32 	%r66, [%rd12];
	add.s32 	%r67, %r66, 1;
	st.global.u32 	[%rd12], %r67;
	ld.global.u32 	%r68, [%rd12+4];
	add.s32 	%r69, %r68, 1;
	st.global.u32 	[%rd12+4], %r69;
	ld.global.u32 	%r70, [%rd12+8];
	add.s32 	%r71, %r70, 1;
	st.global.u32 	[%rd12+8], %r71;
	ld.global.u32 	%r72, [%rd12+12];
	add.s32 	%r73, %r72, 1;
	st.global.u32 	[%rd12+12], %r73;
	add.s32 	%r78, %r78, 4;
$L__BB0_10:
	setp.eq.s32 	%p8, %r10, 0;
	@%p8 bra 	$L__BB0_13;
	mul.wide.u32 	%rd13, %r78, 4;
	add.s64 	%rd15, %rd1, %rd13;
	neg.s32 	%r80, %r10;
$L__BB0_12:
	.pragma "nounroll";
	ld.global.u32 	%r74, [%rd15];
	add.s32 	%r75, %r74, 1;
	st.global.u32 	[%rd15], %r75;
	add.s64 	%rd15, %rd15, 4;
	add.s32 	%r80, %r80, 1;
	setp.ne.s32 	%p9, %r80, 0;
	@%p9 bra 	$L__BB0_12;
$L__BB0_13:
	ret;

}


// ===== COMPILED SASS (sm_100) =====

	.target	sm_100

	.elftype	@"ET_EXEC"


//--------------------- .note.nv.tkinfo           --------------------------
	.section	.note.nv.tkinfo,"",@"SHT_NOTE"
	.sectionflags	@"SHF_NOTE_NV_TKINFO"
	.tkinfo
        /*0018*/ 	.word	0x00000002
        /*0030*/ 	.string	""
        /*0030*/ 	.string	"ptxas"
        /*0030*/ 	.string	"Cuda compilation tools, release 13.0, V13.0.88"
        /*0030*/ 	.string	"Build cuda_13.0.r13.0/compiler.36424714_0"
        /*0030*/ 	.string	"-arch sm_100 -m 64 "



//--------------------- .note.nv.cuinfo           --------------------------
	.section	.note.nv.cuinfo,"",@"SHT_NOTE"
	.sectionflags	@"SHF_NOTE_NV_CUINFO"
        /*0018*/ 	.short	0x0002
        /*001a*/ 	.short	0x0064
        /*001c*/ 	.short	0x0082
	.zero		2


//--------------------- .nv.info                  --------------------------
	.section	.nv.info,"",@"SHT_CUDA_INFO"
	.align	4


	//----- nvinfo : EIATTR_REGCOUNT
	.align		4
        /*0000*/ 	.byte	0x04, 0x2f
        /*0002*/ 	.short	(.L_1 - .L_0)
	.align		4
.L_0:
        /*0004*/ 	.word	index@(_Z3incPii)
        /*0008*/ 	.word	0x00000020


	//----- nvinfo : EIATTR_FRAME_SIZE
	.align		4
.L_1:
        /*000c*/ 	.byte	0x04, 0x11
        /*000e*/ 	.short	(.L_3 - .L_2)
	.align		4
.L_2:
        /*0010*/ 	.word	index@(_Z3incPii)
        /*0014*/ 	.word	0x00000000


	//----- nvinfo : EIATTR_MIN_STACK_SIZE
	.align		4
.L_3:
        /*0018*/ 	.byte	0x04, 0x12
        /*001a*/ 	.short	(.L_5 - .L_4)
	.align		4
.L_4:
        /*001c*/ 	.word	index@(_Z3incPii)
        /*0020*/ 	.word	0x00000000
.L_5:


//--------------------- .nv.compat                --------------------------
	.section	.nv.compat,"",@"SHT_CUDA_COMPAT_INFO"
	.align	4
        /*0000*/ 	.byte	0x02, 0x09, 0x00, 0x00, 0x02, 0x02, 0x01, 0x00, 0x02, 0x05, 0x05, 0x00, 0x03, 0x07, 0x01, 0x01
        /*0010*/ 	.byte	0x02, 0x03, 0x00, 0x00, 0x02, 0x06, 0x01, 0x00, 0x04, 0x0b, 0x08, 0x00, 0x09, 0x00, 0x00, 0x00
        /*0020*/ 	.byte	0x00, 0x00, 0x00, 0x00


//--------------------- .nv.info._Z3incPii        --------------------------
	.section	.nv.info._Z3incPii,"",@"SHT_CUDA_INFO"
	.sectionflags	@""
	.align	4


	//----- nvinfo : EIATTR_CUDA_API_VERSION
	.align		4
        /*0000*/ 	.byte	0x04, 0x37
        /*0002*/ 	.short	(.L_7 - .L_6)
.L_6:
        /*0004*/ 	.word	0x00000082


	//----- nvinfo : EIATTR_KPARAM_INFO
	.align		4
.L_7:
        /*0008*/ 	.byte	0x04, 0x17
        /*000a*/ 	.short	(.L_9 - .L_8)
.L_8:
        /*000c*/ 	.word	0x00000000
        /*0010*/ 	.short	0x0001
        /*0012*/ 	.short	0x0008
        /*0014*/ 	.byte	0x00, 0xf0, 0x11, 0x00


	//----- nvinfo : EIATTR_KPARAM_INFO
	.align		4
.L_9:
        /*0018*/ 	.byte	0x04, 0x17
        /*001a*/ 	.short	(.L_11 - .L_10)
.L_10:
        /*001c*/ 	.word	0x00000000
        /*0020*/ 	.short	0x0000
        /*0022*/ 	.short	0x0000
        /*0024*/ 	.byte	0x00, 0xf5, 0x21, 0x00


	//----- nvinfo : EIATTR_SPARSE_MMA_MASK
	.align		4
.L_11:
        /*0028*/ 	.byte	0x03, 0x50
        /*002a*/ 	.short	0x0000


	//----- nvinfo : EIATTR_MAXREG_COUNT
	.align		4
        /*002c*/ 	.byte	0x03, 0x1b
        /*002e*/ 	.short	0x00ff


	//----- nvinfo : EIATTR_MERCURY_ISA_VERSION
	.align		4
        /*0030*/ 	.byte	0x03, 0x5f
        /*0032*/ 	.short	0x0101


	//----- nvinfo : EIATTR_VRC_CTA_INIT_COUNT
	.align		4
        /*0034*/ 	.byte	0x02, 0x4a
	.zero		1
	.zero		1


	//----- nvinfo : EIATTR_EXIT_INSTR_OFFSETS
	.align		4
        /*0038*/ 	.byte	0x04, 0x1c
        /*003a*/ 	.short	(.L_13 - .L_12)


	//   ....[0]....
.L_12:
        /*003c*/ 	.word	0x00000030


	//   ....[1]....
        /*0040*/ 	.word	0x00000480


	//   ....[2]....
        /*0044*/ 	.word	0x00000680


	//   ....[3]....
        /*0048*/ 	.word	0x000007c0


	//   ....[4]....
        /*004c*/ 	.word	0x000008c0


	//----- nvinfo : EIATTR_CBANK_PARAM_SIZE
	.align		4
.L_13:
        /*0050*/ 	.byte	0x03, 0x19
        /*0052*/ 	.short	0x000c


	//----- nvinfo : EIATTR_PARAM_CBANK
	.align		4
        /*0054*/ 	.byte	0x04, 0x0a
        /*0056*/ 	.short	(.L_15 - .L_14)
	.align		4
.L_14:
        /*0058*/ 	.word	index@(.nv.constant0._Z3incPii)
        /*005c*/ 	.short	0x0380
        /*005e*/ 	.short	0x000c


	//----- nvinfo : EIATTR_SW_WAR
	.align		4
.L_15:
        /*0060*/ 	.byte	0x04, 0x36
        /*0062*/ 	.short	(.L_17 - .L_16)
.L_16:
        /*0064*/ 	.word	0x00000008
.L_17:


//--------------------- .nv.callgraph             --------------------------
	.section	.nv.callgraph,"",@"SHT_CUDA_CALLGRAPH"
	.align	4
	.sectionentsize	8
	.align		4
        /*0000*/ 	.word	0x00000000
	.align		4
        /*0004*/ 	.word	0xffffffff
	.align		4
        /*0008*/ 	.word	0x00000000
	.align		4
        /*000c*/ 	.word	0xfffffffe
	.align		4
        /*0010*/ 	.word	0x00000000
	.align		4
        /*0014*/ 	.word	0xfffffffd
	.align		4
        /*0018*/ 	.word	0x00000000
	.align		4
        /*001c*/ 	.word	0xfffffffc


//--------------------- .text._Z3incPii           --------------------------
	.section	.text._Z3incPii,"ax",@progbits
	.align	128
        .global         _Z3incPii
        .type           _Z3incPii,@function
        .size           _Z3incPii,(.L_x_6 - _Z3incPii)
        .other          _Z3incPii,@"STO_CUDA_ENTRY STV_DEFAULT"
_Z3incPii:
.text._Z3incPii:
[----:B------:R-:W-:Y:S08]  /*0000*/  LDC R1, c[0x0][0x37c] ;  /* 0x0000df00ff017b82 */ /* 0x000ff00000000800 */
[----:B------:R-:W0:Y:S02]  /*0010*/  LDC R4, c[0x0][0x388] ;  /* 0x0000e200ff047b82 */ /* 0x000e240000000800 */
[----:B0-----:R-:W-:-:S13]  /*0020*/  ISETP.GE.AND P0, PT, R4, 0x1, PT ;  /* 0x000000010400780c */ /* 0x001fda0003f06270 */
[----:B------:R-:W-:Y:S05]  /*0030*/  @!P0 EXIT ;  /* 0x000000000000894d */ /* 0x000fea0003800000 */
[C---:B------:R-:W-:Y:S01]  /*0040*/  ISETP.GE.U32.AND P1, PT, R4.reuse, 0x10, PT ;  /* 0x000000100400780c */ /* 0x040fe20003f26070 */
[----:B------:R-:W0:Y:S01]  /*0050*/  LDCU.64 UR6, c[0x0][0x358] ;  /* 0x00006b00ff0677ac */ /* 0x000e220008000a00 */
[----:B------:R-:W-:Y:S01]  /*0060*/  LOP3.LUT R28, R4, 0xf, RZ, 0xc0, !PT ;  /* 0x0000000f041c7812 */ /* 0x000fe200078ec0ff */
[----:B------:R-:W-:-:S03]  /*0070*/  IMAD.MOV.U32 R0, RZ, RZ, RZ ;  /* 0x000000ffff007224 */ /* 0x000fc600078e00ff */
[----:B------:R-:W-:-:S07]  /*0080*/  ISETP.NE.AND P0, PT, R28, RZ, PT ;  /* 0x000000ff1c00720c */ /* 0x000fce0003f05270 */
[----:B------:R-:W-:Y:S06]  /*0090*/  @!P1 BRA `(.L_x_0) ;  /* 0x0000000000f89947 */ /* 0x000fec0003800000 */
[----:B------:R-:W1:Y:S01]  /*00a0*/  LDCU.64 UR4, c[0x0][0x380] ;  /* 0x00007000ff0477ac */ /* 0x000e620008000a00 */
[----:B------:R-:W-:-:S05]  /*00b0*/  LOP3.LUT R0, R4, 0x7ffffff0, RZ, 0xc0, !PT ;  /* 0x7ffffff004007812 */ /* 0x000fca00078ec0ff */
[----:B------:R-:W-:Y:S01]  /*00c0*/  IMAD.MOV R5, RZ, RZ, -R0 ;  /* 0x000000ffff057224 */ /* 0x000fe200078e0a00 */
[----:B-1----:R-:W-:-:S04]  /*00d0*/  UIADD3 UR4, UP0, UPT, UR4, 0x20, URZ ;  /* 0x0000002004047890 */ /* 0x002fc8000ff1e0ff */
[----:B------:R-:W-:Y:S02]  /*00e0*/  UIADD3.X UR5, UPT, UPT, URZ, UR5, URZ, UP0, !UPT ;  /* 0x00000005ff057290 */ /* 0x000fe400087fe4ff */
[----:B------:R-:W-:-:S04]  /*00f0*/  MOV R6, UR4 ;  /* 0x0000000400067c02 */ /* 0x000fc80008000f00 */
[----:B------:R-:W-:-:S07]  /*0100*/  IMAD.U32 R11, RZ, RZ, UR5 ;  /* 0x00000005ff0b7e24 */ /* 0x000fce000f8e00ff */
.L_x_1:
[----:B-1----:R-:W-:Y:S01]  /*0110*/  IMAD.MOV.U32 R2, RZ, RZ, R6 ;  /* 0x000000ffff027224 */ /* 0x002fe200078e0006 */
[----:B------:R-:W-:-:S05]  /*0120*/  MOV R3, R11 ;  /* 0x0000000b00037202 */ /* 0x000fca0000000f00 */
[----:B0-----:R-:W2:Y:S04]  /*0130*/  LDG.E R14, desc[UR6][R2.64+-0x20] ;  /* 0xffffe006020e7981 */ /* 0x001ea8000c1e1900 */
[----:B------:R-:W3:Y:S04]  /*0140*/  LDG.E R16, desc[UR6][R2.64+-0x1c] ;  /* 0xffffe40602107981 */ /* 0x000ee8000c1e1900 */
[----:B------:R-:W4:Y:S04]  /*0150*/  LDG.E R18, desc[UR6][R2.64+-0x18] ;  /* 0xffffe80602127981 */ /* 0x000f28000c1e1900 */
[----:B------:R-:W5:Y:S04]  /*0160*/  LDG.E R20, desc[UR6][R2.64+-0x14] ;  /* 0xffffec0602147981 */ /* 0x000f68000c1e1900 */
        /* <DEDUP_REMOVED lines=11> */
[----:B------:R-:W5:Y:S01]  /*0220*/  LDG.E R7, desc[UR6][R2.64+0x1c] ;  /* 0x00001c0602077981 */ /* 0x000f62000c1e1900 */
[----:B------:R-:W-:-:S05]  /*0230*/  VIADD R5, R5, 0x10 ;  /* 0x0000001005057836 */ /* 0x000fca0000000000 */
[----:B------:R-:W-:Y:S01]  /*0240*/  ISETP.NE.AND P1, PT, R5, RZ, PT ;  /* 0x000000ff0500720c */ /* 0x000fe20003f25270 */
[----:B--2---:R-:W-:Y:S02]  /*0250*/  VIADD R15, R14, 0x1 ;  /* 0x000000010e0f7836 */ /* 0x004fe40000000000 */
[----:B---3--:R-:W-:-:S03]  /*0260*/  VIADD R17, R16, 0x1 ;  /* 0x0000000110117836 */ /* 0x008fc60000000000 */
[----:B------:R0:W-:Y:S01]  /*0270*/  STG.E desc[UR6][R2.64+-0x20], R15 ;  /* 0xffffe00f02007986 */ /* 0x0001e2000c101906 */
[----:B----4-:R-:W-:-:S03]  /*0280*/  IADD3 R19, PT, PT, R18, 0x1, RZ ;  /* 0x0000000112137810 */ /* 0x010fc60007ffe0ff */
[----:B------:R1:W-:Y:S01]  /*0290*/  STG.E desc[UR6][R2.64+-0x1c], R17 ;  /* 0xffffe41102007986 */ /* 0x0003e2000c101906 */
[----:B-----5:R-:W-:-:S03]  /*02a0*/  VIADD R21, R20, 0x1 ;  /* 0x0000000114157836 */ /* 0x020fc60000000000 */
[----:B------:R2:W-:Y:S01]  /*02b0*/  STG.E desc[UR6][R2.64+-0x18], R19 ;  /* 0xffffe81302007986 */ /* 0x0005e2000c101906 */
[----:B------:R-:W-:-:S03]  /*02c0*/  VIADD R23, R22, 0x1 ;  /* 0x0000000116177836 */ /* 0x000fc60000000000 */
[----:B------:R3:W-:Y:S01]  /*02d0*/  STG.E desc[UR6][R2.64+-0x14], R21 ;  /* 0xffffec1502007986 */ /* 0x0007e2000c101906 */
[----:B------:R-:W-:-:S03]  /*02e0*/  IADD3 R25, PT, PT, R24, 0x1, RZ ;  /* 0x0000000118197810 */ /* 0x000fc60007ffe0ff */
[----:B------:R-:W-:Y:S01]  /*02f0*/  STG.E desc[UR6][R2.64+-0x10], R23 ;  /* 0xfffff01702007986 */ /* 0x000fe2000c101906 */
[----:B0-----:R-:W-:-:S03]  /*0300*/  VIADD R15, R26, 0x1 ;  /* 0x000000011a0f7836 */ /* 0x001fc60000000000 */
[----:B------:R-:W-:Y:S01]  /*0310*/  STG.E desc[UR6][R2.64+-0xc], R25 ;  /* 0xfffff41902007986 */ /* 0x000fe2000c101906 */
[----:B------:R-:W-:-:S03]  /*0320*/  VIADD R27, R27, 0x1 ;  /* 0x000000011b1b7836 */ /* 0x000fc60000000000 */
[----:B------:R-:W-:Y:S01]  /*0330*/  STG.E desc[UR6][R2.64+-0x8], R15 ;  /* 0xfffff80f02007986 */ /* 0x000fe2000c101906 */
[----:B------:R-:W-:-:S03]  /*0340*/  IADD3 R13, PT, PT, R13, 0x1, RZ ;  /* 0x000000010d0d7810 */ /* 0x000fc60007ffe0ff */
[----:B------:R-:W-:Y:S01]  /*0350*/  STG.E desc[UR6][R2.64+-0x4], R27 ;  /* 0xfffffc1b02007986 */ /* 0x000fe2000c101906 */
[----:B------:R-:W-:-:S03]  /*0360*/  VIADD R29, R12, 0x1 ;  /* 0x000000010c1d7836 */ /* 0x000fc60000000000 */
[----:B------:R-:W-:Y:S01]  /*0370*/  STG.E desc[UR6][R2.64], R13 ;  /* 0x0000000d02007986 */ /* 0x000fe2000c101906 */
[----:B------:R-:W-:-:S03]  /*0380*/  VIADD R11, R11, 0x1 ;  /* 0x000000010b0b7836 */ /* 0x000fc60000000000 */
[----:B------:R-:W-:Y:S01]  /*0390*/  STG.E desc[UR6][R2.64+0x4], R29 ;  /* 0x0000041d02007986 */ /* 0x000fe2000c101906 */
[----:B-1----:R-:W-:-:S03]  /*03a0*/  IADD3 R17, PT, PT, R10, 0x1, RZ ;  /* 0x000000010a117810 */ /* 0x002fc60007ffe0ff */
[----:B------:R0:W-:Y:S01]  /*03b0*/  STG.E desc[UR6][R2.64+0x8], R11 ;  /* 0x0000080b02007986 */ /* 0x0001e2000c101906 */
[----:B--2---:R-:W-:Y:S01]  /*03c0*/  VIADD R19, R6, 0x1 ;  /* 0x0000000106137836 */ /* 0x004fe20000000000 */
[----:B------:R-:W-:Y:S02]  /*03d0*/  IADD3 R6, P2, PT, R2, 0x40, RZ ;  /* 0x0000004002067810 */ /* 0x000fe40007f5e0ff */
[----:B------:R1:W-:Y:S01]  /*03e0*/  STG.E desc[UR6][R2.64+0xc], R17 ;  /* 0x00000c1102007986 */ /* 0x0003e2000c101906 */
[----:B------:R-:W-:-:S03]  /*03f0*/  VIADD R9, R9, 0x1 ;  /* 0x0000000109097836 */ /* 0x000fc60000000000 */
[----:B------:R1:W-:Y:S01]  /*0400*/  STG.E desc[UR6][R2.64+0x10], R19 ;  /* 0x0000101302007986 */ /* 0x0003e2000c101906 */
[----:B---3--:R-:W-:-:S03]  /*0410*/  IADD3 R21, PT, PT, R8, 0x1, RZ ;  /* 0x0000000108157810 */ /* 0x008fc60007ffe0ff */
[----:B------:R1:W-:Y:S01]  /*0420*/  STG.E desc[UR6][R2.64+0x14], R9 ;  /* 0x0000140902007986 */ /* 0x0003e2000c101906 */
[----:B0-----:R-:W-:Y:S01]  /*0430*/  IADD3.X R11, PT, PT, RZ, R3, RZ, P2, !PT ;  /* 0x00000003ff0b7210 */ /* 0x001fe200017fe4ff */
[----:B------:R-:W-:Y:S02]  /*0440*/  VIADD R7, R7, 0x1 ;  /* 0x0000000107077836 */ /* 0x000fe40000000000 */
[----:B------:R1:W-:Y:S04]  /*0450*/  STG.E desc[UR6][R2.64+0x18], R21 ;  /* 0x0000181502007986 */ /* 0x0003e8000c101906 */
[----:B------:R1:W-:Y:S01]  /*0460*/  STG.E desc[UR6][R2.64+0x1c], R7 ;  /* 0x00001c0702007986 */ /* 0x0003e2000c101906 */
[----:B------:R-:W-:Y:S05]  /*0470*/  @P1 BRA `(.L_x_1) ;  /* 0xfffffffc00241947 */ /* 0x000fea000383ffff */
.L_x_0:
[----:B0-----:R-:W-:Y:S05]  /*0480*/  @!P0 EXIT ;  /* 0x000000000000894d */ /* 0x001fea0003800000 */
[----:B------:R-:W-:Y:S02]  /*0490*/  ISETP.GE.U32.AND P0, PT, R28, 0x8, PT ;  /* 0x000000081c00780c */ /* 0x000fe40003f06070 */
[----:B------:R-:W-:-:S04]  /*04a0*/  LOP3.LUT R20, R4, 0x7, RZ, 0xc0, !PT ;  /* 0x0000000704147812 */ /* 0x000fc800078ec0ff */
[----:B------:R-:W-:-:S07]  /*04b0*/  ISETP.NE.AND P1, PT, R20, RZ, PT ;  /* 0x000000ff1400720c */ /* 0x000fce0003f25270 */
[----:B------:R-:W-:Y:S06]  /*04c0*/  @!P0 BRA `(.L_x_2) ;  /* 0x00000000006c8947 */ /* 0x000fec0003800000 */
[----:B-1----:R-:W0:Y:S02]  /*04d0*/  LDC.64 R2, c[0x0][0x380] ;  /* 0x0000e000ff027b82 */ /* 0x002e240000000a00 */
[----:B0-----:R-:W-:-:S05]  /*04e0*/  IMAD.WIDE.U32 R2, R0, 0x4, R2 ;  /* 0x0000000400027825 */ /* 0x001fca00078e0002 */
[----:B------:R-:W2:Y:S04]  /*04f0*/  LDG.E R5, desc[UR6][R2.64] ;  /* 0x0000000602057981 */ /* 0x000ea8000c1e1900 */
[----:B------:R-:W3:Y:S04]  /*0500*/  LDG.E R6, desc[UR6][R2.64+0x4] ;  /* 0x0000040602067981 */ /* 0x000ee8000c1e1900 */
[----:B------:R-:W4:Y:S04]  /*0510*/  LDG.E R8, desc[UR6][R2.64+0x8] ;  /* 0x0000080602087981 */ /* 0x000f28000c1e1900 */
[----:B------:R-:W5:Y:S04]  /*0520*/  LDG.E R10, desc[UR6][R2.64+0xc] ;  /* 0x00000c06020a7981 */ /* 0x000f68000c1e1900 */
[----:B------:R-:W5:Y:S04]  /*0530*/  LDG.E R12, desc[UR6][R2.64+0x10] ;  /* 0x00001006020c7981 */ /* 0x000f68000c1e1900 */
[----:B------:R-:W5:Y:S04]  /*0540*/  LDG.E R14, desc[UR6][R2.64+0x14] ;  /* 0x00001406020e7981 */ /* 0x000f68000c1e1900 */
[----:B------:R-:W5:Y:S04]  /*0550*/  LDG.E R16, desc[UR6][R2.64+0x18] ;  /* 0x0000180602107981 */ /* 0x000f68000c1e1900 */
[----:B------:R-:W5:Y:S01]  /*0560*/  LDG.E R18, desc[UR6][R2.64+0x1c] ;  /* 0x00001c0602127981 */ /* 0x000f62000c1e1900 */
[----:B------:R-:W-:-:S02]  /*0570*/  VIADD R0, R0, 0x8 ;  /* 0x0000000800007836 */ /* 0x000fc40000000000 */
        /* <DEDUP_REMOVED lines=10> */
[----:B------:R0:W-:Y:S01]  /*0620*/  STG.E desc[UR6][R2.64+0x10], R13 ;  /* 0x0000100d02007986 */ /* 0x0001e2000c101906 */
[----:B------:R-:W-:-:S03]  /*0630*/  VIADD R17, R16, 0x1 ;  /* 0x0000000110117836 */ /* 0x000fc60000000000 */
[----:B------:R0:W-:Y:S01]  /*0640*/  STG.E desc[UR6][R2.64+0x14], R15 ;  /* 0x0000140f02007986 */ /* 0x0001e2000c101906 */
[----:B------:R-:W-:-:S03]  /*0650*/  IADD3 R19, PT, PT, R18, 0x1, RZ ;  /* 0x0000000112137810 */ /* 0x000fc60007ffe0ff */
[----:B------:R0:W-:Y:S04]  /*0660*/  STG.E desc[UR6][R2.64+0x18], R17 ;  /* 0x0000181102007986 */ /* 0x0001e8000c101906 */
[----:B------:R0:W-:Y:S02]  /*0670*/  STG.E desc[UR6][R2.64+0x1c], R19 ;  /* 0x00001c1302007986 */ /* 0x0001e4000c101906 */
.L_x_2:
[----:B------:R-:W-:Y:S05]  /*0680*/  @!P1 EXIT ;  /* 0x000000000000994d */ /* 0x000fea0003800000 */
[----:B------:R-:W-:Y:S02]  /*0690*/  ISETP.GE.U32.AND P0, PT, R20, 0x4, PT ;  /* 0x000000041400780c */ /* 0x000fe40003f06070 */
[----:B------:R-:W-:-:S04]  /*06a0*/  LOP3.LUT R4, R4, 0x3, RZ, 0xc0, !PT ;  /* 0x0000000304047812 */ /* 0x000fc800078ec0ff */
[----:B------:R-:W-:-:S07]  /*06b0*/  ISETP.NE.AND P1, PT, R4, RZ, PT ;  /* 0x000000ff0400720c */ /* 0x000fce0003f25270 */
[----:B------:R-:W-:Y:S06]  /*06c0*/  @!P0 BRA `(.L_x_3) ;  /* 0x00000000003c8947 */ /* 0x000fec0003800000 */
[----:B01----:R-:W0:Y:S02]  /*06d0*/  LDC.64 R2, c[0x0][0x380] ;  /* 0x0000e000ff027b82 */ /* 0x003e240000000a00 */
[----:B0-----:R-:W-:-:S05]  /*06e0*/  IMAD.WIDE.U32 R2, R0, 0x4, R2 ;  /* 0x0000000400027825 */ /* 0x001fca00078e0002 */
[----:B------:R-:W2:Y:S04]  /*06f0*/  LDG.E R5, desc[UR6][R2.64] ;  /* 0x0000000602057981 */ /* 0x000ea8000c1e1900 */
[----:B------:R-:W3:Y:S04]  /*0700*/  LDG.E R6, desc[UR6][R2.64+0x4] ;  /* 0x0000040602067981 */ /* 0x000ee8000c1e1900 */
[----:B------:R-:W4:Y:S04]  /*0710*/  LDG.E R8, desc[UR6][R2.64+0x8] ;  /* 0x0000080602087981 */ /* 0x000f28000c1e1900 */
[----:B------:R-:W5:Y:S01]  /*0720*/  LDG.E R10, desc[UR6][R2.64+0xc] ;  /* 0x00000c06020a7981 */ /* 0x000f62000c1e1900 */
[----:B------:R-:W-:-:S02]  /*0730*/  IADD3 R0, PT, PT, R0, 0x4, RZ ;  /* 0x0000000400007810 */ /* 0x000fc40007ffe0ff */
[----:B--2---:R-:W-:Y:S01]  /*0740*/  IADD3 R5, PT, PT, R5, 0x1, RZ ;  /* 0x0000000105057810 */ /* 0x004fe20007ffe0ff */
[----:B---3--:R-:W-:-:S04]  /*0750*/  VIADD R7, R6, 0x1 ;  /* 0x0000000106077836 */ /* 0x008fc80000000000 */
[----:B------:R2:W-:Y:S01]  /*0760*/  STG.E desc[UR6][R2.64], R5 ;  /* 0x0000000502007986 */ /* 0x0005e2000c101906 */
[----:B----4-:R-:W-:-:S03]  /*0770*/  IADD3 R9, PT, PT, R8, 0x1, RZ ;  /* 0x0000000108097810 */ /* 0x010fc60007ffe0ff */
[----:B------:R2:W-:Y:S01]  /*0780*/  STG.E desc[UR6][R2.64+0x4], R7 ;  /* 0x0000040702007986 */ /* 0x0005e2000c101906 */
[----:B-----5:R-:W-:-:S03]  /*0790*/  VIADD R11, R10, 0x1 ;  /* 0x000000010a0b7836 */ /* 0x020fc60000000000 */
[----:B------:R2:W-:Y:S04]  /*07a0*/  STG.E desc[UR6][R2.64+0x8], R9 ;  /* 0x0000080902007986 */ /* 0x0005e8000c101906 */
[----:B------:R2:W-:Y:S02]  /*07b0*/  STG.E desc[UR6][R2.64+0xc], R11 ;  /* 0x00000c0b02007986 */ /* 0x0005e4000c101906 */
.L_x_3:
[----:B------:R-:W-:Y:S05]  /*07c0*/  @!P1 EXIT ;  /* 0x000000000000994d */ /* 0x000fea0003800000 */
[----:B012---:R-:W0:Y:S01]  /*07d0*/  LDC.64 R2, c[0x0][0x380] ;  /* 0x0000e000ff027b82 */ /* 0x007e220000000a00 */
[----:B------:R-:W-:Y:S02]  /*07e0*/  IMAD.MOV R4, RZ, RZ, -R4 ;  /* 0x000000ffff047224 */ /* 0x000fe400078e0a04 */
[----:B0-----:R-:W-:-:S04]  /*07f0*/  IMAD.WIDE.U32 R2, R0, 0x4, R2 ;  /* 0x0000000400027825 */ /* 0x001fc800078e0002 */
[----:B------:R-:W-:Y:S01]  /*0800*/  IMAD.MOV.U32 R7, RZ, RZ, R3 ;  /* 0x000000ffff077224 */ /* 0x000fe200078e0003 */
[----:B------:R-:W-:-:S07]  /*0810*/  MOV R0, R2 ;  /* 0x0000000200007202 */ /* 0x000fce0000000f00 */
.L_x_4:
[----:B0-----:R-:W-:Y:S01]  /*0820*/  MOV R2, R0 ;  /* 0x0000000000027202 */ /* 0x001fe20000000f00 */
[----:B------:R-:W-:-:S05]  /*0830*/  IMAD.MOV.U32 R3, RZ, RZ, R7 ;  /* 0x000000ffff037224 */ /* 0x000fca00078e0007 */
[----:B------:R-:W2:Y:S01]  /*0840*/  LDG.E R0, desc[UR6][R2.64] ;  /* 0x0000000602007981 */ /* 0x000ea2000c1e1900 */
[----:B------:R-:W-:-:S05]  /*0850*/  VIADD R4, R4, 0x1 ;  /* 0x0000000104047836 */ /* 0x000fca0000000000 */
[----:B------:R-:W-:Y:S02]  /*0860*/  ISETP.NE.AND P0, PT, R4, RZ, PT ;  /* 0x000000ff0400720c */ /* 0x000fe40003f05270 */
[----:B--2---:R-:W-:Y:S02]  /*0870*/  IADD3 R5, PT, PT, R0, 0x1, RZ ;  /* 0x0000000100057810 */ /* 0x004fe40007ffe0ff */
[----:B------:R-:W-:-:S03]  /*0880*/  IADD3 R0, P1, PT, R2, 0x4, RZ ;  /* 0x0000000402007810 */ /* 0x000fc60007f3e0ff */
[----:B------:R0:W-:Y:S01]  /*0890*/  STG.E desc[UR6][R2.64], R5 ;  /* 0x0000000502007986 */ /* 0x0001e2000c101906 */
[----:B------:R-:W-:-:S05]  /*08a0*/  IADD3.X R7, PT, PT, RZ, R3, RZ, P1, !PT ;  /* 0x00000003ff077210 */ /* 0x000fca0000ffe4ff */
[----:B------:R-:W-:Y:S05]  /*08b0*/  @P0 BRA `(.L_x_4) ;  /* 0xfffffffc00d80947 */ /* 0x000fea000383ffff */
[----:B------:R-:W-:Y:S05]  /*08c0*/  EXIT ;  /* 0x000000000000794d */ /* 0x000fea0003800000 */
.L_x_5:
[----:B------:R-:W-:-:S00]  /*08d0*/  BRA `(.L_x_5) ;  /* 0xfffffffc00fc7947 */ /* 0x000fc0000383ffff */
[----:B------:R-:W-:-:S00]  /*08e0*/  NOP ;  /* 0x0000000000007918 */ /* 0x000fc00000000000 */
        /* <DEDUP_REMOVED lines=9> */
.L_x_6:


//--------------------- .nv.shared.reserved.0     --------------------------
	.section	.nv.shared.reserved.0,"aw",@nobits
	.weak		__nv_reservedSMEM_offset_0_alias
	.size		__nv_reservedSMEM_offset_0_alias, 0, 64
	.other		__nv_reservedSMEM_offset_0_alias,@"STO_CUDA_RESERVED_SHARED STV_DEFAULT"
__nv_reservedSMEM_offset_0_alias:
	.zero		0
	.zero		64


//--------------------- .nv.constant0._Z3incPii   --------------------------
	.section	.nv.constant0._Z3incPii,"a",@progbits
	.sectionflags	@""
	.align	4
.nv.constant0._Z3incPii:
	.zero		908


//--------------------- SYMBOLS --------------------------

	.type		.nv.reservedSmem.offset0,@object
	.size		.nv.reservedSmem.offset0,0x4
